	.headerflags	@"EF_CUDA_TEXMODE_UNIFIED EF_CUDA_64BIT_ADDRESS EF_CUDA_ACCELERATORS EF_CUDA_SM90 EF_CUDA_VIRTUAL_SM(EF_CUDA_SM90)"
	.elftype	@"ET_EXEC"


//--------------------- .nv.info                  --------------------------
	.section	.nv.info,"",@"SHT_CUDA_INFO"
	.align	4


	//----- nvinfo : EIATTR_REGCOUNT
	.align		4
        /*0000*/ 	.byte	0x04, 0x2f
        /*0002*/ 	.short	(.L_1 - .L_0)
	.align		4
.L_0:
        /*0004*/ 	.word	index@(triton_poi_fused_mul_sigmoid_39)
        /*0008*/ 	.word	0x00000020


	//----- nvinfo : EIATTR_MIN_STACK_SIZE
	.align		4
.L_1:
        /*000c*/ 	.byte	0x04, 0x12
        /*000e*/ 	.short	(.L_3 - .L_2)
	.align		4
.L_2:
        /*0010*/ 	.word	index@(triton_poi_fused_mul_sigmoid_39)
        /*0014*/ 	.word	0x00000000


	//----- nvinfo : EIATTR_FRAME_SIZE
	.align		4
.L_3:
        /*0018*/ 	.byte	0x04, 0x11
        /*001a*/ 	.short	(.L_5 - .L_4)
	.align		4
.L_4:
        /*001c*/ 	.word	index@(triton_poi_fused_mul_sigmoid_39)
        /*0020*/ 	.word	0x00000000


	//----- nvinfo : EIATTR_MIN_STACK_SIZE
	.align		4
.L_5:
        /*0024*/ 	.byte	0x04, 0x12
        /*0026*/ 	.short	(.L_7 - .L_6)
	.align		4
.L_6:
        /*0028*/ 	.word	index@(triton_poi_fused_mul_sigmoid_39)
        /*002c*/ 	.word	0x00000000
.L_7:


//--------------------- .nv.info.triton_poi_fused_mul_sigmoid_39 --------------------------
	.section	.nv.info.triton_poi_fused_mul_sigmoid_39,"",@"SHT_CUDA_INFO"
	.sectionflags	@""
	.align	4


	//----- nvinfo : EIATTR_CUDA_API_VERSION
	.align		4
        /*0000*/ 	.byte	0x04, 0x37
        /*0002*/ 	.short	(.L_9 - .L_8)
.L_8:
        /*0004*/ 	.word	0x0000007c


	//----- nvinfo : EIATTR_KPARAM_INFO
	.align		4
.L_9:
        /*0008*/ 	.byte	0x04, 0x17
        /*000a*/ 	.short	(.L_11 - .L_10)
.L_10:
        /*000c*/ 	.word	0x00000000
        /*0010*/ 	.short	0x0002
        /*0012*/ 	.short	0x0010
        /*0014*/ 	.byte	0x00, 0xf0, 0x11, 0x00


	//----- nvinfo : EIATTR_KPARAM_INFO
	.align		4
.L_11:
        /*0018*/ 	.byte	0x04, 0x17
        /*001a*/ 	.short	(.L_13 - .L_12)
.L_12:
        /*001c*/ 	.word	0x00000000
        /*0020*/ 	.short	0x0001
        /*0022*/ 	.short	0x0008
        /*0024*/ 	.byte	0x00, 0xf4, 0x21, 0x00


	//----- nvinfo : EIATTR_KPARAM_INFO
	.align		4
.L_13:
        /*0028*/ 	.byte	0x04, 0x17
        /*002a*/ 	.short	(.L_15 - .L_14)
.L_14:
        /*002c*/ 	.word	0x00000000
        /*0030*/ 	.short	0x0000
        /*0032*/ 	.short	0x0000
        /*0034*/ 	.byte	0x00, 0xf4, 0x21, 0x00


	//----- nvinfo : EIATTR_SPARSE_MMA_MASK
	.align		4
.L_15:
        /*0038*/ 	.byte	0x03, 0x50
        /*003a*/ 	.short	0x0000


	//----- nvinfo : EIATTR_MAXREG_COUNT
	.align		4
        /*003c*/ 	.byte	0x03, 0x1b
        /*003e*/ 	.short	0x00ff


	//----- nvinfo : EIATTR_EXIT_INSTR_OFFSETS
	.align		4
        /*0040*/ 	.byte	0x04, 0x1c
        /*0042*/ 	.short	(.L_17 - .L_16)


	//   ....[0]....
.L_16:
        /*0044*/ 	.word	0x00000f00


	//----- nvinfo : EIATTR_REQNTID
	.align		4
.L_17:
        /*0048*/ 	.byte	0x04, 0x10
        /*004a*/ 	.short	(.L_19 - .L_18)
.L_18:
        /*004c*/ 	.word	0x00000080
        /*0050*/ 	.word	0x00000001
        /*0054*/ 	.word	0x00000001


	//----- nvinfo : EIATTR_CBANK_PARAM_SIZE
	.align		4
.L_19:
        /*0058*/ 	.byte	0x03, 0x19
        /*005a*/ 	.short	0x0014


	//----- nvinfo : EIATTR_PARAM_CBANK
	.align		4
        /*005c*/ 	.byte	0x04, 0x0a
        /*005e*/ 	.short	(.L_21 - .L_20)
	.align		4
.L_20:
        /*0060*/ 	.word	index@(.nv.constant0.triton_poi_fused_mul_sigmoid_39)
        /*0064*/ 	.short	0x0210
        /*0066*/ 	.short	0x0014


	//----- nvinfo : EIATTR_SW_WAR
	.align		4
.L_21:
        /*0068*/ 	.byte	0x04, 0x36
        /*006a*/ 	.short	(.L_23 - .L_22)
.L_22:
        /*006c*/ 	.word	0x00000008
.L_23:


//--------------------- .nv.callgraph             --------------------------
	.section	.nv.callgraph,"",@"SHT_CUDA_CALLGRAPH"
	.align	4
	.sectionentsize	8
	.align		4
        /*0000*/ 	.word	0x00000000
	.align		4
        /*0004*/ 	.word	0xffffffff
	.align		4
        /*0008*/ 	.word	0x00000000
	.align		4
        /*000c*/ 	.word	0xfffffffe
	.align		4
        /*0010*/ 	.word	0x00000000
	.align		4
        /*0014*/ 	.word	0xfffffffd
	.align		4
        /*0018*/ 	.word	0x00000000
	.align		4
        /*001c*/ 	.word	0xfffffffc


//--------------------- .text.triton_poi_fused_mul_sigmoid_39 --------------------------
	.section	.text.triton_poi_fused_mul_sigmoid_39,"ax",@progbits
	.align	128
        .global         triton_poi_fused_mul_sigmoid_39
        .type           triton_poi_fused_mul_sigmoid_39,@function
        .size           triton_poi_fused_mul_sigmoid_39,(.L_x_1 - triton_poi_fused_mul_sigmoid_39)
        .other          triton_poi_fused_mul_sigmoid_39,@"STO_CUDA_ENTRY STV_DEFAULT"
triton_poi_fused_mul_sigmoid_39:
.text.triton_poi_fused_mul_sigmoid_39:
[----:B------:R-:W-:Y:S01]  /*0000*/  LDC R1, c[0x0][0x28] ;  /* 0x00000a00ff017b82 */ /* 0x000fe20000000800 */
[----:B------:R-:W1:Y:S07]  /*0010*/  S2R R0, SR_TID.X ;  /* 0x0000000000007919 */ /* 0x000e6e0000002100 */
[----:B------:R-:W2:Y:S01]  /*0020*/  LDC.64 R2, c[0x0][0x210] ;  /* 0x00008400ff027b82 */ /* 0x000ea20000000a00 */
[----:B------:R-:W-:Y:S01]  /*0030*/  ULDC.64 UR4, c[0x0][0x208] ;  /* 0x0000820000047ab9 */ /* 0x000fe20000000a00 */
[----:B------:R-:W3:Y:S06]  /*0040*/  S2R R7, SR_CTAID.X ;  /* 0x0000000000077919 */ /* 0x000eec0000002500 */
[----:B------:R-:W4:Y:S01]  /*0050*/  LDC.64 R4, c[0x0][0x218] ;  /* 0x00008600ff047b82 */ /* 0x000f220000000a00 */
[----:B-1----:R-:W-:-:S04]  /*0060*/  SHF.L.U32 R0, R0, 0x2, RZ ;  /* 0x0000000200007819 */ /* 0x002fc800000006ff */
[----:B------:R-:W-:-:S04]  /*0070*/  LOP3.LUT R0, R0, 0x1fc, RZ, 0xc0, !PT ;  /* 0x000001fc00007812 */ /* 0x000fc800078ec0ff */
[----:B---3--:R-:W-:-:S05]  /*0080*/  LEA R7, R7, R0, 0xa ;  /* 0x0000000007077211 */ /* 0x008fca00078e50ff */
[----:B--2---:R-:W-:-:S05]  /*0090*/  IMAD.WIDE R2, R7, 0x4, R2 ;  /* 0x0000000407027825 */ /* 0x004fca00078e0202 */
[----:B------:R-:W2:Y:S01]  /*00a0*/  LDG.E.128 R16, desc[UR4][R2.64] ;  /* 0x0000000402107981 */ /* 0x000ea2000c1e1d00 */
[----:B------:R-:W-:-:S03]  /*00b0*/  IMAD.HI R0, R7, 0x30c30c31, RZ ;  /* 0x30c30c3107007827 */ /* 0x000fc600078e02ff */
[----:B------:R-:W3:Y:S02]  /*00c0*/  LDG.E.128 R12, desc[UR4][R2.64+0x800] ;  /* 0x00080004020c7981 */ /* 0x000ee4000c1e1d00 */
[----:B------:R-:W-:-:S04]  /*00d0*/  SHF.R.U32.HI R9, RZ, 0x1f, R0 ;  /* 0x0000001fff097819 */ /* 0x000fc80000011600 */
[CC--:B------:R-:W-:Y:S02]  /*00e0*/  LEA.HI.SX32 R6, R0.reuse, R9.reuse, 0x18 ;  /* 0x0000000900067211 */ /* 0x0c0fe400078fc2ff */
[----:B------:R-:W-:-:S03]  /*00f0*/  LEA.HI.SX32 R9, R0, R9, 0x14 ;  /* 0x0000000900097211 */ /* 0x000fc600078fa2ff */
[----:B------:R-:W-:-:S04]  /*0100*/  IMAD R6, R6, -0x540, R7 ;  /* 0xfffffac006067824 */ /* 0x000fc800078e0207 */
[----:B------:R-:W-:-:S04]  /*0110*/  IMAD R9, R9, 0x540, R6 ;  /* 0x0000054009097824 */ /* 0x000fc800078e0206 */
[----:B----4-:R-:W-:Y:S01]  /*0120*/  IMAD.WIDE R8, R9, 0x4, R4 ;  /* 0x0000000409087825 */ /* 0x010fe200078e0204 */
[----:B------:R-:W-:-:S05]  /*0130*/  IADD3 R7, R7, 0x200, RZ ;  /* 0x0000020007077810 */ /* 0x000fca0007ffe0ff */
[----:B------:R-:W4:Y:S01]  /*0140*/  LDG.E.EL.128 R8, desc[UR4][R8.64] ;  /* 0x0000000408087981 */ /* 0x000f22000c2e1d00 */
[----:B------:R-:W-:-:S05]  /*0150*/  IMAD.HI R0, R7, 0x30c30c31, RZ ;  /* 0x30c30c3107007827 */ /* 0x000fca00078e02ff */
[----:B------:R-:W-:-:S04]  /*0160*/  SHF.R.U32.HI R21, RZ, 0x1f, R0 ;  /* 0x0000001fff157819 */ /* 0x000fc80000011600 */
[CC--:B------:R-:W-:Y:S02]  /*0170*/  LEA.HI.SX32 R6, R0.reuse, R21.reuse, 0x18 ;  /* 0x0000001500067211 */ /* 0x0c0fe400078fc2ff */
[----:B------:R-:W-:-:S03]  /*0180*/  LEA.HI.SX32 R21, R0, R21, 0x14 ;  /* 0x0000001500157211 */ /* 0x000fc600078fa2ff */
[----:B------:R-:W-:-:S04]  /*0190*/  IMAD R6, R6, -0x540, R7 ;  /* 0xfffffac006067824 */ /* 0x000fc800078e0207 */
[----:B------:R-:W-:-:S04]  /*01a0*/  IMAD R21, R21, 0x540, R6 ;  /* 0x0000054015157824 */ /* 0x000fc800078e0206 */
[----:B------:R-:W-:-:S06]  /*01b0*/  IMAD.WIDE R4, R21, 0x4, R4 ;  /* 0x0000000415047825 */ /* 0x000fcc00078e0204 */
[----:B------:R-:W5:Y:S01]  /*01c0*/  LDG.E.EL.128 R4, desc[UR4][R4.64] ;  /* 0x0000000404047981 */ /* 0x000f62000c2e1d00 */
[----:B--2---:R-:W-:Y:S01]  /*01d0*/  FADD R0, RZ, -R16 ;  /* 0x80000010ff007221 */ /* 0x004fe20000000000 */
[----:B------:R-:W-:-:S03]  /*01e0*/  FADD R24, RZ, -R19 ;  /* 0x80000013ff187221 */ /* 0x000fc60000000000 */
[----:B------:R-:W-:Y:S01]  /*01f0*/  FMUL R20, R0, 1.4426950216293334961 ;  /* 0x3fb8aa3b00147820 */ /* 0x000fe20000400000 */
[----:B------:R-:W-:Y:S01]  /*0200*/  FADD R0, RZ, -R17 ;  /* 0x80000011ff007221 */ /* 0x000fe20000000000 */
[----:B------:R-:W-:Y:S01]  /*0210*/  FMUL R24, R24, 1.4426950216293334961 ;  /* 0x3fb8aa3b18187820 */ /* 0x000fe20000400000 */
[----:B---3--:R-:W-:Y:S01]  /*0220*/  FADD R23, RZ, -R13 ;  /* 0x8000000dff177221 */ /* 0x008fe20000000000 */
[----:B------:R-:W-:Y:S01]  /*0230*/  FADD R22, RZ, -R12 ;  /* 0x8000000cff167221 */ /* 0x000fe20000000000 */
[----:B------:R-:W-:Y:S01]  /*0240*/  FSETP.GEU.AND P0, PT, R20, -126, PT ;  /* 0xc2fc00001400780b */ /* 0x000fe20003f0e000 */
[----:B------:R-:W-:Y:S01]  /*0250*/  FMUL R25, R0, 1.4426950216293334961 ;  /* 0x3fb8aa3b00197820 */ /* 0x000fe20000400000 */
[----:B------:R-:W-:Y:S01]  /*0260*/  FADD R0, RZ, -R18 ;  /* 0x80000012ff007221 */ /* 0x000fe20000000000 */
[----:B------:R-:W-:Y:S01]  /*0270*/  FSETP.GEU.AND P5, PT, R24, -126, PT ;  /* 0xc2fc00001800780b */ /* 0x000fe20003fae000 */
[----:B------:R-:W-:Y:S01]  /*0280*/  FMUL R23, R23, 1.4426950216293334961 ;  /* 0x3fb8aa3b17177820 */ /* 0x000fe20000400000 */
[----:B------:R-:W-:Y:S01]  /*0290*/  FMUL R22, R22, 1.4426950216293334961 ;  /* 0x3fb8aa3b16167820 */ /* 0x000fe20000400000 */
[----:B------:R-:W-:-:S04]  /*02a0*/  FSETP.GEU.AND P2, PT, R25, -126, PT ;  /* 0xc2fc00001900780b */ /* 0x000fc80003f4e000 */
[----:B------:R-:W-:-:S03]  /*02b0*/  FSETP.GEU.AND P3, PT, R22, -126, PT ;  /* 0xc2fc00001600780b */ /* 0x000fc60003f6e000 */
[----:B------:R-:W-:-:S03]  /*02c0*/  @!P0 FMUL R20, R20, 0.5 ;  /* 0x3f00000014148820 */ /* 0x000fc60000400000 */
[----:B------:R-:W-:Y:S01]  /*02d0*/  @!P5 FMUL R24, R24, 0.5 ;  /* 0x3f0000001818d820 */ /* 0x000fe20000400000 */
[----:B------:R-:W1:Y:S02]  /*02e0*/  MUFU.EX2 R21, R20 ;  /* 0x0000001400157308 */ /* 0x000e640000000800 */
[----:B------:R-:W-:Y:S01]  /*02f0*/  @!P2 FMUL R25, R25, 0.5 ;  /* 0x3f0000001919a820 */ /* 0x000fe20000400000 */
[----:B----4-:R-:W-:Y:S01]  /*0300*/  FADD R9, RZ, -R9 ;  /* 0x80000009ff097221 */ /* 0x010fe20000000000 */
[----:B------:R-:W-:Y:S02]  /*0310*/  FADD R11, RZ, -R11 ;  /* 0x8000000bff0b7221 */ /* 0x000fe40000000000 */
[----:B------:R-:W-:Y:S02]  /*0320*/  @!P3 FMUL R22, R22, 0.5 ;  /* 0x3f0000001616b820 */ /* 0x000fe40000400000 */
[----:B------:R-:W2:Y:S01]  /*0330*/  MUFU.EX2 R26, R25 ;  /* 0x00000019001a7308 */ /* 0x000ea20000000800 */
[----:B-1----:R-:W-:-:S07]  /*0340*/  @!P0 FMUL R21, R21, R21 ;  /* 0x0000001515158220 */ /* 0x002fce0000400000 */
[----:B------:R-:W1:Y:S01]  /*0350*/  MUFU.EX2 R24, R24 ;  /* 0x0000001800187308 */ /* 0x000e620000000800 */
[----:B------:R-:W-:Y:S01]  /*0360*/  FADD R27, R21, 1 ;  /* 0x3f800000151b7421 */ /* 0x000fe20000000000 */
[----:B------:R-:W-:Y:S01]  /*0370*/  FMUL R21, R0, 1.4426950216293334961 ;  /* 0x3fb8aa3b00157820 */ /* 0x000fe20000400000 */
[----:B------:R-:W-:Y:S01]  /*0380*/  HFMA2.MMA R0, -RZ, RZ, 1.625, 0 ;  /* 0x3e800000ff007435 */ /* 0x000fe200000001ff */
[----:B--2---:R-:W-:Y:S02]  /*0390*/  @!P2 FMUL R26, R26, R26 ;  /* 0x0000001a1a1aa220 */ /* 0x004fe40000400000 */
[----:B------:R-:W-:Y:S02]  /*03a0*/  FSETP.GT.AND P0, PT, R27, 8.50705917302346158658e+37, PT ;  /* 0x7e8000001b00780b */ /* 0x000fe40003f04000 */
[----:B------:R-:W2:Y:S01]  /*03b0*/  MUFU.EX2 R22, R22 ;  /* 0x0000001600167308 */ /* 0x000ea20000000800 */
[----:B------:R-:W-:Y:S01]  /*03c0*/  FSETP.GEU.AND P1, PT, R21, -126, PT ;  /* 0xc2fc00001500780b */ /* 0x000fe20003f2e000 */
[----:B------:R-:W-:Y:S01]  /*03d0*/  FADD R25, R26, 1 ;  /* 0x3f8000001a197421 */ /* 0x000fe20000000000 */
[----:B------:R-:W-:Y:S01]  /*03e0*/  FSETP.GEU.AND P2, PT, R23, -126, PT ;  /* 0xc2fc00001700780b */ /* 0x000fe20003f4e000 */
[----:B------:R-:W-:Y:S01]  /*03f0*/  FADD R26, RZ, -R8 ;  /* 0x80000008ff1a7221 */ /* 0x000fe20000000000 */
[----:B-1----:R-:W-:-:S02]  /*0400*/  @!P5 FMUL R24, R24, R24 ;  /* 0x000000181818d220 */ /* 0x002fc40000400000 */
[----:B------:R-:W-:Y:S01]  /*0410*/  FSETP.GT.AND P4, PT, R25, 8.50705917302346158658e+37, PT ;  /* 0x7e8000001900780b */ /* 0x000fe20003f84000 */
[----:B------:R-:W-:Y:S01]  /*0420*/  FMUL R26, R26, 1.4426950216293334961 ;  /* 0x3fb8aa3b1a1a7820 */ /* 0x000fe20000400000 */
[----:B------:R-:W-:Y:S01]  /*0430*/  FSEL R29, R0, 1, P0 ;  /* 0x3f800000001d7808 */ /* 0x000fe20000000000 */
[----:B------:R-:W-:Y:S01]  /*0440*/  FADD R24, R24, 1 ;  /* 0x3f80000018187421 */ /* 0x000fe20000000000 */
[----:B------:R-:W-:Y:S01]  /*0450*/  FSEL R8, R0, 1, P4 ;  /* 0x3f80000000087808 */ /* 0x000fe20002000000 */
[----:B------:R-:W-:Y:S01]  /*0460*/  @P0 FMUL R27, R27, 0.25 ;  /* 0x3e8000001b1b0820 */ /* 0x000fe20000400000 */
[----:B------:R-:W-:Y:S01]  /*0470*/  FSETP.GEU.AND P6, PT, R26, -126, PT ;  /* 0xc2fc00001a00780b */ /* 0x000fe20003fce000 */
[----:B------:R-:W-:Y:S01]  /*0480*/  @!P1 FMUL R21, R21, 0.5 ;  /* 0x3f00000015159820 */ /* 0x000fe20000400000 */
[----:B-----5:R-:W-:Y:S01]  /*0490*/  FADD R4, RZ, -R4 ;  /* 0x80000004ff047221 */ /* 0x020fe20000000000 */
[----:B------:R-:W1:Y:S01]  /*04a0*/  MUFU.RCP R20, R27 ;  /* 0x0000001b00147308 */ /* 0x000e620000001000 */
[----:B------:R-:W-:Y:S01]  /*04b0*/  @!P2 FMUL R23, R23, 0.5 ;  /* 0x3f0000001717a820 */ /* 0x000fe20000400000 */
[----:B--2---:R-:W-:Y:S01]  /*04c0*/  @!P3 FMUL R22, R22, R22 ;  /* 0x000000161616b220 */ /* 0x004fe20000400000 */
[----:B------:R-:W-:Y:S01]  /*04d0*/  FADD R7, RZ, -R7 ;  /* 0x80000007ff077221 */ /* 0x000fe20000000000 */
[----:B------:R-:W-:-:S04]  /*04e0*/  @P4 FMUL R25, R25, 0.25 ;  /* 0x3e80000019194820 */ /* 0x000fc80000400000 */
[----:B------:R-:W2:Y:S02]  /*04f0*/  MUFU.EX2 R21, R21 ;  /* 0x0000001500157308 */ /* 0x000ea40000000800 */
[----:B------:R-:W-:Y:S01]  /*0500*/  @!P6 FMUL R26, R26, 0.5 ;  /* 0x3f0000001a1ae820 */ /* 0x000fe20000400000 */
[----:B-1----:R-:W-:Y:S01]  /*0510*/  FMUL R29, R20, R29 ;  /* 0x0000001d141d7220 */ /* 0x002fe20000400000 */
[----:B------:R-:W-:-:S04]  /*0520*/  FADD R20, RZ, -R14 ;  /* 0x8000000eff147221 */ /* 0x000fc80000000000 */
[----:B------:R-:W1:Y:S01]  /*0530*/  MUFU.RCP R25, R25 ;  /* 0x0000001900197308 */ /* 0x000e620000001000 */
[----:B------:R-:W-:Y:S01]  /*0540*/  FMUL R16, R16, R29 ;  /* 0x0000001d10107220 */ /* 0x000fe20000400000 */
[----:B------:R-:W-:Y:S01]  /*0550*/  FMUL R20, R20, 1.4426950216293334961 ;  /* 0x3fb8aa3b14147820 */ /* 0x000fe20000400000 */
[----:B------:R-:W-:Y:S01]  /*0560*/  FADD R29, RZ, -R6 ;  /* 0x80000006ff1d7221 */ /* 0x000fe20000000000 */
[----:B--2---:R-:W-:Y:S01]  /*0570*/  @!P1 FMUL R21, R21, R21 ;  /* 0x0000001515159220 */ /* 0x004fe20000400000 */
[----:B------:R-:W-:Y:S02]  /*0580*/  FSETP.GT.AND P1, PT, R24, 8.50705917302346158658e+37, PT ;  /* 0x7e8000001800780b */ /* 0x000fe40003f24000 */
[----:B------:R-:W-:Y:S01]  /*0590*/  FMUL R29, R29, 1.4426950216293334961 ;  /* 0x3fb8aa3b1d1d7820 */ /* 0x000fe20000400000 */
[----:B------:R-:W-:Y:S01]  /*05a0*/  FSETP.GEU.AND P0, PT, R20, -126, PT ;  /* 0xc2fc00001400780b */ /* 0x000fe20003f0e000 */
[----:B------:R-:W-:Y:S02]  /*05b0*/  FADD R27, R21, 1 ;  /* 0x3f800000151b7421 */ /* 0x000fe40000000000 */
[----:B------:R2:W3:Y:S03]  /*05c0*/  MUFU.EX2 R21, R23 ;  /* 0x0000001700157308 */ /* 0x0004e60000000800 */
[----:B------:R-:W-:Y:S01]  /*05d0*/  FSETP.GT.AND P5, PT, R27, 8.50705917302346158658e+37, PT ;  /* 0x7e8000001b00780b */ /* 0x000fe20003fa4000 */
[----:B-1----:R-:W-:-:S03]  /*05e0*/  FMUL R8, R25, R8 ;  /* 0x0000000819087220 */ /* 0x002fc60000400000 */
[----:B------:R-:W-:Y:S01]  /*05f0*/  FSEL R28, R0, 1, P5 ;  /* 0x3f800000001c7808 */ /* 0x000fe20002800000 */
[----:B------:R-:W-:Y:S01]  /*0600*/  @P1 FMUL R24, R24, 0.25 ;  /* 0x3e80000018181820 */ /* 0x000fe20000400000 */
[----:B--2---:R-:W-:Y:S01]  /*0610*/  FADD R23, RZ, -R10 ;  /* 0x8000000aff177221 */ /* 0x004fe20000000000 */
[----:B------:R-:W-:Y:S01]  /*0620*/  FMUL R10, R9, 1.4426950216293334961 ;  /* 0x3fb8aa3b090a7820 */ /* 0x000fe20000400000 */
[----:B------:R-:W-:Y:S01]  /*0630*/  @!P0 FMUL R20, R20, 0.5 ;  /* 0x3f00000014148820 */ /* 0x000fe20000400000 */
[----:B------:R-:W-:Y:S01]  /*0640*/  MUFU.RCP R25, R24 ;  /* 0x0000001800197308 */ /* 0x000fe20000001000 */
[----:B------:R-:W-:Y:S01]  /*0650*/  FMUL R9, R23, 1.4426950216293334961 ;  /* 0x3fb8aa3b17097820 */ /* 0x000fe20000400000 */
[----:B------:R-:W-:Y:S01]  /*0660*/  FMUL R17, R17, R8 ;  /* 0x0000000811117220 */ /* 0x000fe20000400000 */
[----:B------:R-:W-:Y:S01]  /*0670*/  FSETP.GEU.AND P4, PT, R10, -126, PT ;  /* 0xc2fc00000a00780b */ /* 0x000fe20003f8e000 */
[----:B------:R-:W-:Y:S01]  /*0680*/  @P5 FMUL R27, R27, 0.25 ;  /* 0x3e8000001b1b5820 */ /* 0x000fe20000400000 */
[----:B---3--:R-:W-:Y:S01]  /*0690*/  @!P2 FMUL R21, R21, R21 ;  /* 0x000000151515a220 */ /* 0x008fe20000400000 */
[----:B------:R-:W-:Y:S01]  /*06a0*/  FSETP.GEU.AND P5, PT, R9, -126, PT ;  /* 0xc2fc00000900780b */ /* 0x000fe20003fae000 */
[----:B------:R-:W-:Y:S01]  /*06b0*/  FADD R8, RZ, -R15 ;  /* 0x8000000fff087221 */ /* 0x000fe20000000000 */
[----:B------:R-:W1:Y:S01]  /*06c0*/  MUFU.EX2 R20, R20 ;  /* 0x0000001400147308 */ /* 0x000e620000000800 */
[----:B------:R-:W-:-:S02]  /*06d0*/  FADD R21, R21, 1 ;  /* 0x3f80000015157421 */ /* 0x000fc40000000000 */
[----:B------:R-:W-:-:S05]  /*06e0*/  FMUL R8, R8, 1.4426950216293334961 ;  /* 0x3fb8aa3b08087820 */ /* 0x000fca0000400000 */
[----:B------:R-:W2:Y:S01]  /*06f0*/  MUFU.RCP R27, R27 ;  /* 0x0000001b001b7308 */ /* 0x000ea20000001000 */
[----:B------:R-:W-:Y:S02]  /*0700*/  @!P4 FMUL R10, R10, 0.5 ;  /* 0x3f0000000a0ac820 */ /* 0x000fe40000400000 */
[----:B------:R-:W-:Y:S01]  /*0710*/  @!P5 FMUL R9, R9, 0.5 ;  /* 0x3f0000000909d820 */ /* 0x000fe20000400000 */
[----:B-1----:R-:W-:-:S04]  /*0720*/  @!P0 FMUL R20, R20, R20 ;  /* 0x0000001414148220 */ /* 0x002fc80000400000 */
[----:B------:R1:W3:Y:S01]  /*0730*/  MUFU.EX2 R23, R26 ;  /* 0x0000001a00177308 */ /* 0x0002e20000000800 */
[----:B--2---:R-:W-:-:S07]  /*0740*/  FMUL R27, R27, R28 ;  /* 0x0000001c1b1b7220 */ /* 0x004fce0000400000 */
[----:B------:R-:W2:Y:S01]  /*0750*/  MUFU.EX2 R9, R9 ;  /* 0x0000000900097308 */ /* 0x000ea20000000800 */
[----:B------:R-:W-:Y:S01]  /*0760*/  FSEL R28, R0, 1, P1 ;  /* 0x3f800000001c7808 */ /* 0x000fe20000800000 */
[----:B-1----:R-:W-:Y:S01]  /*0770*/  FMUL R26, R4, 1.4426950216293334961 ;  /* 0x3fb8aa3b041a7820 */ /* 0x002fe20000400000 */
[----:B------:R-:W-:Y:S01]  /*0780*/  FSETP.GEU.AND P1, PT, R8, -126, PT ;  /* 0xc2fc00000800780b */ /* 0x000fe20003f2e000 */
[----:B------:R-:W-:Y:S01]  /*0790*/  FMUL R18, R18, R27 ;  /* 0x0000001b12127220 */ /* 0x000fe20000400000 */
[----:B------:R-:W-:Y:S01]  /*07a0*/  FADD R27, R20, 1 ;  /* 0x3f800000141b7421 */ /* 0x000fe20000000000 */
[----:B------:R-:W-:Y:S01]  /*07b0*/  FMUL R28, R25, R28 ;  /* 0x0000001c191c7220 */ /* 0x000fe20000400000 */
[----:B------:R-:W-:Y:S01]  /*07c0*/  FMUL R25, R11, 1.4426950216293334961 ;  /* 0x3fb8aa3b0b197820 */ /* 0x000fe20000400000 */
[----:B------:R1:W4:Y:S01]  /*07d0*/  MUFU.EX2 R24, R10 ;  /* 0x0000000a00187308 */ /* 0x0003220000000800 */
[----:B------:R-:W-:Y:S01]  /*07e0*/  FSETP.GEU.AND P0, PT, R26, -126, PT ;  /* 0xc2fc00001a00780b */ /* 0x000fe20003f0e000 */
[----:B---3--:R-:W-:Y:S01]  /*07f0*/  @!P6 FMUL R23, R23, R23 ;  /* 0x000000171717e220 */ /* 0x008fe20000400000 */
[----:B------:R-:W-:Y:S01]  /*0800*/  FADD R11, RZ, -R5 ;  /* 0x80000005ff0b7221 */ /* 0x000fe20000000000 */
[----:B------:R-:W-:Y:S01]  /*0810*/  FSETP.GEU.AND P3, PT, R25, -126, PT ;  /* 0xc2fc00001900780b */ /* 0x000fe20003f6e000 */
[----:B------:R-:W-:Y:S01]  /*0820*/  FMUL R19, R19, R28 ;  /* 0x0000001c13137220 */ /* 0x000fe20000400000 */
[----:B------:R-:W-:Y:S01]  /*0830*/  FADD R23, R23, 1 ;  /* 0x3f80000017177421 */ /* 0x000fe20000000000 */
[----:B--2---:R-:W-:Y:S01]  /*0840*/  @!P5 FMUL R9, R9, R9 ;  /* 0x000000090909d220 */ /* 0x004fe20000400000 */
[----:B------:R-:W-:Y:S01]  /*0850*/  @!P1 FMUL R8, R8, 0.5 ;  /* 0x3f00000008089820 */ /* 0x000fe20000400000 */
[----:B-1----:R-:W-:Y:S01]  /*0860*/  FADD R10, R22, 1 ;  /* 0x3f800000160a7421 */ /* 0x002fe20000000000 */
[----:B------:R-:W-:Y:S01]  /*0870*/  FMUL R22, R11, 1.4426950216293334961 ;  /* 0x3fb8aa3b0b167820 */ /* 0x000fe20000400000 */
[----:B------:R-:W-:-:S03]  /*0880*/  FADD R9, R9, 1 ;  /* 0x3f80000009097421 */ /* 0x000fc60000000000 */
[----:B------:R-:W-:Y:S01]  /*0890*/  @!P0 FMUL R26, R26, 0.5 ;  /* 0x3f0000001a1a8820 */ /* 0x000fe20000400000 */
[----:B----4-:R-:W-:Y:S01]  /*08a0*/  @!P4 FMUL R24, R24, R24 ;  /* 0x000000181818c220 */ /* 0x010fe20000400000 */
[----:B------:R-:W-:Y:S01]  /*08b0*/  FSETP.GT.AND P5, PT, R9, 8.50705917302346158658e+37, PT ;  /* 0x7e8000000900780b */ /* 0x000fe20003fa4000 */
[----:B------:R-:W-:Y:S01]  /*08c0*/  @!P3 FMUL R25, R25, 0.5 ;  /* 0x3f0000001919b820 */ /* 0x000fe20000400000 */
[----:B------:R-:W-:Y:S01]  /*08d0*/  FSETP.GT.AND P4, PT, R23, 8.50705917302346158658e+37, PT ;  /* 0x7e8000001700780b */ /* 0x000fe20003f84000 */
[----:B------:R-:W-:Y:S01]  /*08e0*/  FADD R4, R24, 1 ;  /* 0x3f80000018047421 */ /* 0x000fe20000000000 */
[----:B------:R-:W1:Y:S01]  /*08f0*/  MUFU.EX2 R26, R26 ;  /* 0x0000001a001a7308 */ /* 0x000e620000000800 */
[C---:B------:R-:W-:Y:S02]  /*0900*/  FSEL R11, R0.reuse, 1, P5 ;  /* 0x3f800000000b7808 */ /* 0x040fe40002800000 */
[----:B------:R-:W-:Y:S02]  /*0910*/  FSEL R5, R0, 1, P4 ;  /* 0x3f80000000057808 */ /* 0x000fe40002000000 */
[----:B------:R-:W-:-:S02]  /*0920*/  FSETP.GT.AND P6, PT, R4, 8.50705917302346158658e+37, PT ;  /* 0x7e8000000400780b */ /* 0x000fc40003fc4000 */
[----:B------:R-:W-:Y:S01]  /*0930*/  FSETP.GT.AND P2, PT, R10, 8.50705917302346158658e+37, PT ;  /* 0x7e8000000a00780b */ /* 0x000fe20003f44000 */
[----:B------:R2:W3:Y:S01]  /*0940*/  MUFU.EX2 R24, R25 ;  /* 0x0000001900187308 */ /* 0x0004e20000000800 */
[----:B------:R-:W-:Y:S01]  /*0950*/  @P5 FMUL R9, R9, 0.25 ;  /* 0x3e80000009095820 */ /* 0x000fe20000400000 */
[----:B------:R-:W-:Y:S01]  /*0960*/  FSETP.GEU.AND P5, PT, R22, -126, PT ;  /* 0xc2fc00001600780b */ /* 0x000fe20003fae000 */
[----:B------:R-:W-:Y:S01]  /*0970*/  @P4 FMUL R23, R23, 0.25 ;  /* 0x3e80000017174820 */ /* 0x000fe20000400000 */
[----:B------:R-:W-:Y:S02]  /*0980*/  FSETP.GT.AND P4, PT, R21, 8.50705917302346158658e+37, PT ;  /* 0x7e8000001500780b */ /* 0x000fe40003f84000 */
[----:B------:R-:W-:Y:S01]  /*0990*/  FSEL R6, R0, 1, P6 ;  /* 0x3f80000000067808 */ /* 0x000fe20003000000 */
[----:B-1----:R-:W-:Y:S01]  /*09a0*/  @!P0 FMUL R26, R26, R26 ;  /* 0x0000001a1a1a8220 */ /* 0x002fe20000400000 */
[----:B------:R-:W1:Y:S01]  /*09b0*/  MUFU.EX2 R8, R8 ;  /* 0x0000000800087308 */ /* 0x000e620000000800 */
[----:B--2---:R-:W-:Y:S01]  /*09c0*/  FMUL R25, R7, 1.4426950216293334961 ;  /* 0x3fb8aa3b07197820 */ /* 0x004fe20000400000 */
[----:B------:R-:W-:Y:S01]  /*09d0*/  @P6 FMUL R4, R4, 0.25 ;  /* 0x3e80000004046820 */ /* 0x000fe20000400000 */
[----:B------:R-:W-:Y:S01]  /*09e0*/  FADD R26, R26, 1 ;  /* 0x3f8000001a1a7421 */ /* 0x000fe20000000000 */
[----:B------:R-:W-:Y:S01]  /*09f0*/  FSETP.GT.AND P6, PT, R27, 8.50705917302346158658e+37, PT ;  /* 0x7e8000001b00780b */ /* 0x000fe20003fc4000 */
[----:B------:R-:W-:Y:S01]  /*0a00*/  @P2 FMUL R10, R10, 0.25 ;  /* 0x3e8000000a0a2820 */ /* 0x000fe20000400000 */
[----:B------:R-:W-:Y:S01]  /*0a10*/  FSETP.GEU.AND P0, PT, R25, -126, PT ;  /* 0xc2fc00001900780b */ /* 0x000fe20003f0e000 */
[----:B---3--:R-:W-:Y:S01]  /*0a20*/  @!P3 FMUL R24, R24, R24 ;  /* 0x000000181818b220 */ /* 0x008fe20000400000 */
[----:B------:R-:W-:Y:S01]  /*0a30*/  FSETP.GEU.AND P3, PT, R29, -126, PT ;  /* 0xc2fc00001d00780b */ /* 0x000fe20003f6e000 */
[----:B------:R-:W-:Y:S01]  /*0a40*/  @!P5 FMUL R22, R22, 0.5 ;  /* 0x3f0000001616d820 */ /* 0x000fe20000400000 */
[----:B------:R-:W-:Y:S01]  /*0a50*/  @P4 FMUL R21, R21, 0.25 ;  /* 0x3e80000015154820 */ /* 0x000fe20000400000 */
[----:B------:R-:W-:Y:S01]  /*0a60*/  FADD R24, R24, 1 ;  /* 0x3f80000018187421 */ /* 0x000fe20000000000 */
[----:B------:R-:W2:Y:S01]  /*0a70*/  MUFU.RCP R28, R23 ;  /* 0x00000017001c7308 */ /* 0x000ea20000001000 */
[----:B-1----:R-:W-:-:S04]  /*0a80*/  @!P1 FMUL R8, R8, R8 ;  /* 0x0000000808089220 */ /* 0x002fc80000400000 */
[----:B------:R-:W-:Y:S02]  /*0a90*/  @P6 FMUL R27, R27, 0.25 ;  /* 0x3e8000001b1b6820 */ /* 0x000fe40000400000 */
[----:B------:R-:W-:Y:S01]  /*0aa0*/  @!P0 FMUL R25, R25, 0.5 ;  /* 0x3f00000019198820 */ /* 0x000fe20000400000 */
[----:B------:R-:W1:Y:S01]  /*0ab0*/  MUFU.EX2 R22, R22 ;  /* 0x0000001600167308 */ /* 0x000e620000000800 */
[----:B------:R-:W-:Y:S01]  /*0ac0*/  @!P3 FMUL R29, R29, 0.5 ;  /* 0x3f0000001d1db820 */ /* 0x000fe20000400000 */
[----:B------:R-:W-:Y:S01]  /*0ad0*/  FADD R8, R8, 1 ;  /* 0x3f80000008087421 */ /* 0x000fe20000000000 */
[----:B--2---:R-:W-:-:S05]  /*0ae0*/  FMUL R5, R28, R5 ;  /* 0x000000051c057220 */ /* 0x004fca0000400000 */
[----:B------:R-:W-:Y:S01]  /*0af0*/  MUFU.RCP R20, R21 ;  /* 0x0000001500147308 */ /* 0x000fe20000001000 */
[----:B------:R-:W-:Y:S01]  /*0b00*/  FMUL R16, R16, R5 ;  /* 0x0000000510107220 */ /* 0x000fe20000400000 */
[----:B-1----:R-:W-:-:S06]  /*0b10*/  @!P5 FMUL R22, R22, R22 ;  /* 0x000000161616d220 */ /* 0x002fcc0000400000 */
[----:B------:R-:W1:Y:S01]  /*0b20*/  MUFU.EX2 R21, R29 ;  /* 0x0000001d00157308 */ /* 0x000e620000000800 */
[----:B------:R-:W-:Y:S01]  /*0b30*/  FSETP.GT.AND P5, PT, R24, 8.50705917302346158658e+37, PT ;  /* 0x7e8000001800780b */ /* 0x000fe20003fa4000 */
[----:B------:R-:W-:-:S03]  /*0b40*/  FADD R22, R22, 1 ;  /* 0x3f80000016167421 */ /* 0x000fc60000000000 */
[----:B------:R-:W-:-:S03]  /*0b50*/  FSEL R23, R0, 1, P5 ;  /* 0x3f80000000177808 */ /* 0x000fc60002800000 */
[----:B------:R-:W2:Y:S06]  /*0b60*/  MUFU.EX2 R25, R25 ;  /* 0x0000001900197308 */ /* 0x000eac0000000800 */
[----:B------:R-:W-:Y:S01]  /*0b70*/  @P5 FMUL R24, R24, 0.25 ;  /* 0x3e80000018185820 */ /* 0x000fe20000400000 */
[----:B-1----:R-:W-:Y:S01]  /*0b80*/  @!P3 FMUL R21, R21, R21 ;  /* 0x000000151515b220 */ /* 0x002fe20000400000 */
[----:B------:R-:W-:Y:S01]  /*0b90*/  FSETP.GT.AND P3, PT, R26, 8.50705917302346158658e+37, PT ;  /* 0x7e8000001a00780b */ /* 0x000fe20003f64000 */
[----:B------:R1:W3:Y:S02]  /*0ba0*/  MUFU.RCP R28, R9 ;  /* 0x00000009001c7308 */ /* 0x0002e40000001000 */
[----:B------:R-:W-:Y:S01]  /*0bb0*/  FADD R21, R21, 1 ;  /* 0x3f80000015157421 */ /* 0x000fe20000000000 */
[----:B--2---:R-:W-:Y:S01]  /*0bc0*/  @!P0 FMUL R25, R25, R25 ;  /* 0x0000001919198220 */ /* 0x004fe20000400000 */
[----:B------:R-:W-:-:S04]  /*0bd0*/  FSETP.GT.AND P0, PT, R22, 8.50705917302346158658e+37, PT ;  /* 0x7e8000001600780b */ /* 0x000fc80003f04000 */
[----:B------:R-:W2:Y:S01]  /*0be0*/  MUFU.RCP R24, R24 ;  /* 0x0000001800187308 */ /* 0x000ea20000001000 */
[----:B------:R-:W-:Y:S01]  /*0bf0*/  FSETP.GT.AND P5, PT, R21, 8.50705917302346158658e+37, PT ;  /* 0x7e8000001500780b */ /* 0x000fe20003fa4000 */
[----:B------:R-:W-:Y:S01]  /*0c00*/  FADD R25, R25, 1 ;  /* 0x3f80000019197421 */ /* 0x000fe20000000000 */
[----:B-1----:R-:W-:Y:S01]  /*0c10*/  FSEL R9, R0, 1, P3 ;  /* 0x3f80000000097808 */ /* 0x002fe20001800000 */
[----:B------:R-:W-:Y:S01]  /*0c20*/  @P3 FMUL R26, R26, 0.25 ;  /* 0x3e8000001a1a3820 */ /* 0x000fe20000400000 */
[----:B------:R-:W-:Y:S02]  /*0c30*/  FSETP.GT.AND P3, PT, R8, 8.50705917302346158658e+37, PT ;  /* 0x7e8000000800780b */ /* 0x000fe40003f64000 */
[----:B------:R-:W-:Y:S01]  /*0c40*/  FSETP.GT.AND P1, PT, R25, 8.50705917302346158658e+37, PT ;  /* 0x7e8000001900780b */ /* 0x000fe20003f24000 */
[----:B------:R-:W-:Y:S01]  /*0c50*/  MUFU.RCP R7, R27 ;  /* 0x0000001b00077308 */ /* 0x000fe20000001000 */
[----:B------:R-:W-:Y:S01]  /*0c60*/  FSEL R29, R0, 1, P3 ;  /* 0x3f800000001d7808 */ /* 0x000fe20001800000 */
[----:B---3--:R-:W-:Y:S01]  /*0c70*/  FMUL R11, R28, R11 ;  /* 0x0000000b1c0b7220 */ /* 0x008fe20000400000 */
[----:B------:R-:W-:-:S03]  /*0c80*/  @P0 FMUL R22, R22, 0.25 ;  /* 0x3e80000016160820 */ /* 0x000fc60000400000 */
[----:B------:R-:W-:Y:S01]  /*0c90*/  @P5 FMUL R21, R21, 0.25 ;  /* 0x3e80000015155820 */ /* 0x000fe20000400000 */
[----:B--2---:R-:W-:Y:S01]  /*0ca0*/  FMUL R24, R24, R23 ;  /* 0x0000001718187220 */ /* 0x004fe20000400000 */
[----:B------:R1:W2:Y:S01]  /*0cb0*/  MUFU.RCP R27, R4 ;  /* 0x00000004001b7308 */ /* 0x0002a20000001000 */
[----:B------:R-:W-:Y:S01]  /*0cc0*/  FSEL R23, R0, 1, P0 ;  /* 0x3f80000000177808 */ /* 0x000fe20000000000 */
[----:B------:R-:W-:Y:S01]  /*0cd0*/  @P3 FMUL R8, R8, 0.25 ;  /* 0x3e80000008083820 */ /* 0x000fe20000400000 */
[----:B------:R-:W-:Y:S01]  /*0ce0*/  FMUL R18, R18, R11 ;  /* 0x0000000b12127220 */ /* 0x000fe20000400000 */
[----:B------:R-:W-:Y:S01]  /*0cf0*/  @P1 FMUL R25, R25, 0.25 ;  /* 0x3e80000019191820 */ /* 0x000fe20000400000 */
[----:B------:R-:W-:-:S03]  /*0d00*/  FMUL R19, R19, R24 ;  /* 0x0000001813137220 */ /* 0x000fc60000400000 */
[----:B------:R-:W3:Y:S01]  /*0d10*/  MUFU.RCP R22, R22 ;  /* 0x0000001600167308 */ /* 0x000ee20000001000 */
[----:B-1----:R-:W-:Y:S01]  /*0d20*/  FSEL R4, R0, 1, P5 ;  /* 0x3f80000000047808 */ /* 0x002fe20002800000 */
[----:B--2---:R-:W-:-:S06]  /*0d30*/  FMUL R6, R27, R6 ;  /* 0x000000061b067220 */ /* 0x004fcc0000400000 */
[----:B------:R-:W1:Y:S01]  /*0d40*/  MUFU.RCP R21, R21 ;  /* 0x0000001500157308 */ /* 0x000e620000001000 */
[----:B------:R-:W-:Y:S01]  /*0d50*/  FSEL R27, R0, 1, P4 ;  /* 0x3f800000001b7808 */ /* 0x000fe20002000000 */
[----:B------:R-:W-:-:S04]  /*0d60*/  FMUL R17, R17, R6 ;  /* 0x0000000611117220 */ /* 0x000fc80000400000 */
[----:B------:R-:W-:Y:S01]  /*0d70*/  FMUL R20, R20, R27 ;  /* 0x0000001b14147220 */ /* 0x000fe20000400000 */
[----:B---3--:R-:W-:Y:S01]  /*0d80*/  FMUL R22, R22, R23 ;  /* 0x0000001716167220 */ /* 0x008fe20000400000 */
[----:B------:R-:W2:Y:S01]  /*0d90*/  MUFU.RCP R26, R26 ;  /* 0x0000001a001a7308 */ /* 0x000ea20000001000 */
[C---:B------:R-:W-:Y:S01]  /*0da0*/  FSEL R23, R0.reuse, 1, P2 ;  /* 0x3f80000000177808 */ /* 0x040fe20001000000 */
[----:B------:R-:W-:Y:S01]  /*0db0*/  FMUL R13, R13, R20 ;  /* 0x000000140d0d7220 */ /* 0x000fe20000400000 */
[----:B------:R-:W-:Y:S03]  /*0dc0*/  STG.E.128 desc[UR4][R2.64], R16 ;  /* 0x0000001002007986 */ /* 0x000fe6000c101d04 */
[----:B------:R-:W-:Y:S01]  /*0dd0*/  FMUL R5, R13, R22 ;  /* 0x000000160d057220 */ /* 0x000fe20000400000 */
[----:B-1----:R-:W-:Y:S01]  /*0de0*/  FMUL R21, R21, R4 ;  /* 0x0000000415157220 */ /* 0x002fe20000400000 */
[----:B------:R-:W1:Y:S01]  /*0df0*/  MUFU.RCP R10, R10 ;  /* 0x0000000a000a7308 */ /* 0x000e620000001000 */
[----:B------:R-:W-:-:S05]  /*0e00*/  FSEL R4, R0, 1, P6 ;  /* 0x3f80000000047808 */ /* 0x000fca0003000000 */
[----:B------:R-:W-:Y:S01]  /*0e10*/  FMUL R7, R7, R4 ;  /* 0x0000000407077220 */ /* 0x000fe20000400000 */
[----:B--2---:R-:W-:Y:S01]  /*0e20*/  FMUL R9, R26, R9 ;  /* 0x000000091a097220 */ /* 0x004fe20000400000 */
[----:B------:R-:W2:Y:S01]  /*0e30*/  MUFU.RCP R8, R8 ;  /* 0x0000000800087308 */ /* 0x000ea20000001000 */
[----:B------:R-:W-:Y:S01]  /*0e40*/  FSEL R26, R0, 1, P1 ;  /* 0x3f800000001a7808 */ /* 0x000fe20000800000 */
[----:B------:R-:W-:-:S04]  /*0e50*/  FMUL R14, R14, R7 ;  /* 0x000000070e0e7220 */ /* 0x000fc80000400000 */
[----:B------:R-:W-:Y:S01]  /*0e60*/  FMUL R6, R14, R21 ;  /* 0x000000150e067220 */ /* 0x000fe20000400000 */
[----:B-1----:R-:W-:Y:S01]  /*0e70*/  FMUL R23, R10, R23 ;  /* 0x000000170a177220 */ /* 0x002fe20000400000 */
[----:B------:R-:W1:Y:S03]  /*0e80*/  MUFU.RCP R25, R25 ;  /* 0x0000001900197308 */ /* 0x000e660000001000 */
[----:B------:R-:W-:Y:S01]  /*0e90*/  FMUL R4, R12, R23 ;  /* 0x000000170c047220 */ /* 0x000fe20000400000 */
[----:B--2---:R-:W-:-:S03]  /*0ea0*/  FMUL R8, R8, R29 ;  /* 0x0000001d08087220 */ /* 0x004fc60000400000 */
[----:B------:R-:W-:Y:S01]  /*0eb0*/  FMUL R4, R4, R9 ;  /* 0x0000000904047220 */ /* 0x000fe20000400000 */
[----:B------:R-:W-:Y:S01]  /*0ec0*/  FMUL R8, R15, R8 ;  /* 0x000000080f087220 */ /* 0x000fe20000400000 */
[----:B-1----:R-:W-:-:S04]  /*0ed0*/  FMUL R25, R25, R26 ;  /* 0x0000001a19197220 */ /* 0x002fc80000400000 */
[----:B------:R-:W-:-:S05]  /*0ee0*/  FMUL R7, R8, R25 ;  /* 0x0000001908077220 */ /* 0x000fca0000400000 */
[----:B------:R-:W-:Y:S01]  /*0ef0*/  STG.E.128 desc[UR4][R2.64+0x800], R4 ;  /* 0x0008000402007986 */ /* 0x000fe2000c101d04 */
[----:B------:R-:W-:Y:S05]  /*0f00*/  EXIT ;  /* 0x000000000000794d */ /* 0x000fea0003800000 */
.L_x_0:
[----:B------:R-:W-:-:S00]  /*0f10*/  BRA `(.L_x_0) ;  /* 0xfffffffc00fc7947 */ /* 0x000fc0000383ffff */
[----:B------:R-:W-:-:S00]  /*0f20*/  NOP ;  /* 0x0000000000007918 */ /* 0x000fc00000000000 */
        /* <DEDUP_REMOVED lines=13> */
.L_x_1:


//--------------------- .nv.constant0.triton_poi_fused_mul_sigmoid_39 --------------------------
	.section	.nv.constant0.triton_poi_fused_mul_sigmoid_39,"a",@progbits
	.sectionflags	@""
	.align	4
.nv.constant0.triton_poi_fused_mul_sigmoid_39:
	.zero		548
